	.headerflags	@"EF_CUDA_TEXMODE_UNIFIED EF_CUDA_64BIT_ADDRESS EF_CUDA_ACCELERATORS EF_CUDA_SM90 EF_CUDA_VIRTUAL_SM(EF_CUDA_SM90)"
	.elftype	@"ET_EXEC"


//--------------------- .nv.info                  --------------------------
	.section	.nv.info,"",@"SHT_CUDA_INFO"
	.align	4


	//----- nvinfo : EIATTR_REGCOUNT
	.align		4
        /*0000*/ 	.byte	0x04, 0x2f
        /*0002*/ 	.short	(.L_2 - .L_1)
	.align		4
.L_1:
        /*0004*/ 	.word	index@(triton_per_fused_native_layer_norm_2)
        /*0008*/ 	.word	0x00000030


	//----- nvinfo : EIATTR_MIN_STACK_SIZE
	.align		4
.L_2:
        /*000c*/ 	.byte	0x04, 0x12
        /*000e*/ 	.short	(.L_4 - .L_3)
	.align		4
.L_3:
        /*0010*/ 	.word	index@(triton_per_fused_native_layer_norm_2)
        /*0014*/ 	.word	0x00000000


	//----- nvinfo : EIATTR_FRAME_SIZE
	.align		4
.L_4:
        /*0018*/ 	.byte	0x04, 0x11
        /*001a*/ 	.short	(.L_6 - .L_5)
	.align		4
.L_5:
        /*001c*/ 	.word	index@(triton_per_fused_native_layer_norm_2)
        /*0020*/ 	.word	0x00000000


	//----- nvinfo : EIATTR_MIN_STACK_SIZE
	.align		4
.L_6:
        /*0024*/ 	.byte	0x04, 0x12
        /*0026*/ 	.short	(.L_8 - .L_7)
	.align		4
.L_7:
        /*0028*/ 	.word	index@(triton_per_fused_native_layer_norm_2)
        /*002c*/ 	.word	0x00000000
.L_8:


//--------------------- .nv.info.triton_per_fused_native_layer_norm_2 --------------------------
	.section	.nv.info.triton_per_fused_native_layer_norm_2,"",@"SHT_CUDA_INFO"
	.sectionflags	@""
	.align	4


	//----- nvinfo : EIATTR_CUDA_API_VERSION
	.align		4
        /*0000*/ 	.byte	0x04, 0x37
        /*0002*/ 	.short	(.L_10 - .L_9)
.L_9:
        /*0004*/ 	.word	0x0000007c


	//----- nvinfo : EIATTR_KPARAM_INFO
	.align		4
.L_10:
        /*0008*/ 	.byte	0x04, 0x17
        /*000a*/ 	.short	(.L_12 - .L_11)
.L_11:
        /*000c*/ 	.word	0x00000000
        /*0010*/ 	.short	0x0007
        /*0012*/ 	.short	0x0034
        /*0014*/ 	.byte	0x00, 0xf0, 0x11, 0x00


	//----- nvinfo : EIATTR_KPARAM_INFO
	.align		4
.L_12:
        /*0018*/ 	.byte	0x04, 0x17
        /*001a*/ 	.short	(.L_14 - .L_13)
.L_13:
        /*001c*/ 	.word	0x00000000
        /*0020*/ 	.short	0x0006
        /*0022*/ 	.short	0x0030
        /*0024*/ 	.byte	0x00, 0xf0, 0x11, 0x00


	//----- nvinfo : EIATTR_KPARAM_INFO
	.align		4
.L_14:
        /*0028*/ 	.byte	0x04, 0x17
        /*002a*/ 	.short	(.L_16 - .L_15)
.L_15:
        /*002c*/ 	.word	0x00000000
        /*0030*/ 	.short	0x0005
        /*0032*/ 	.short	0x0028
        /*0034*/ 	.byte	0x00, 0xf4, 0x21, 0x00


	//----- nvinfo : EIATTR_KPARAM_INFO
	.align		4
.L_16:
        /*0038*/ 	.byte	0x04, 0x17
        /*003a*/ 	.short	(.L_18 - .L_17)
.L_17:
        /*003c*/ 	.word	0x00000000
        /*0040*/ 	.short	0x0004
        /*0042*/ 	.short	0x0020
        /*0044*/ 	.byte	0x00, 0xf4, 0x21, 0x00


	//----- nvinfo : EIATTR_KPARAM_INFO
	.align		4
.L_18:
        /*0048*/ 	.byte	0x04, 0x17
        /*004a*/ 	.short	(.L_20 - .L_19)
.L_19:
        /*004c*/ 	.word	0x00000000
        /*0050*/ 	.short	0x0003
        /*0052*/ 	.short	0x0018
        /*0054*/ 	.byte	0x00, 0xf4, 0x21, 0x00


	//----- nvinfo : EIATTR_KPARAM_INFO
	.align		4
.L_20:
        /*0058*/ 	.byte	0x04, 0x17
        /*005a*/ 	.short	(.L_22 - .L_21)
.L_21:
        /*005c*/ 	.word	0x00000000
        /*0060*/ 	.short	0x0002
        /*0062*/ 	.short	0x0010
        /*0064*/ 	.byte	0x00, 0xf4, 0x21, 0x00


	//----- nvinfo : EIATTR_KPARAM_INFO
	.align		4
.L_22:
        /*0068*/ 	.byte	0x04, 0x17
        /*006a*/ 	.short	(.L_24 - .L_23)
.L_23:
        /*006c*/ 	.word	0x00000000
        /*0070*/ 	.short	0x0001
        /*0072*/ 	.short	0x0008
        /*0074*/ 	.byte	0x00, 0xf4, 0x21, 0x00


	//----- nvinfo : EIATTR_KPARAM_INFO
	.align		4
.L_24:
        /*0078*/ 	.byte	0x04, 0x17
        /*007a*/ 	.short	(.L_26 - .L_25)
.L_25:
        /*007c*/ 	.word	0x00000000
        /*0080*/ 	.short	0x0000
        /*0082*/ 	.short	0x0000
        /*0084*/ 	.byte	0x00, 0xf4, 0x21, 0x00


	//----- nvinfo : EIATTR_SPARSE_MMA_MASK
	.align		4
.L_26:
        /*0088*/ 	.byte	0x03, 0x50
        /*008a*/ 	.short	0x0000


	//----- nvinfo : EIATTR_MAXREG_COUNT
	.align		4
        /*008c*/ 	.byte	0x03, 0x1b
        /*008e*/ 	.short	0x00ff


	//----- nvinfo : EIATTR_COOP_GROUP_MASK_REGIDS
	.align		4
        /*0090*/ 	.byte	0x04, 0x29
        /*0092*/ 	.short	(.L_28 - .L_27)


	//   ....[0]....
.L_27:
        /*0094*/ 	.word	0xffffffff


	//   ....[1]....
        /*0098*/ 	.word	0xffffffff


	//   ....[2]....
        /*009c*/ 	.word	0xffffffff


	//   ....[3]....
        /*00a0*/ 	.word	0xffffffff


	//   ....[4]....
        /*00a4*/ 	.word	0xffffffff


	//   ....[5]....
        /*00a8*/ 	.word	0xffffffff


	//   ....[6]....
        /*00ac*/ 	.word	0xffffffff


	//   ....[7]....
        /*00b0*/ 	.word	0xffffffff


	//   ....[8]....
        /*00b4*/ 	.word	0xffffffff


	//   ....[9]....
        /*00b8*/ 	.word	0xffffffff


	//   ....[10]....
        /*00bc*/ 	.word	0xffffffff


	//   ....[11]....
        /*00c0*/ 	.word	0xffffffff


	//   ....[12]....
        /*00c4*/ 	.word	0xffffffff


	//   ....[13]....
        /*00c8*/ 	.word	0xffffffff


	//   ....[14]....
        /*00cc*/ 	.word	0xffffffff


	//   ....[15]....
        /*00d0*/ 	.word	0xffffffff


	//   ....[16]....
        /*00d4*/ 	.word	0xffffffff


	//   ....[17]....
        /*00d8*/ 	.word	0xffffffff


	//   ....[18]....
        /*00dc*/ 	.word	0xffffffff


	//   ....[19]....
        /*00e0*/ 	.word	0xffffffff


	//   ....[20]....
        /*00e4*/ 	.word	0xffffffff


	//   ....[21]....
        /*00e8*/ 	.word	0xffffffff


	//   ....[22]....
        /*00ec*/ 	.word	0xffffffff


	//   ....[23]....
        /*00f0*/ 	.word	0xffffffff


	//----- nvinfo : EIATTR_COOP_GROUP_INSTR_OFFSETS
	.align		4
.L_28:
        /*00f4*/ 	.byte	0x04, 0x28
        /*00f6*/ 	.short	(.L_30 - .L_29)


	//   ....[0]....
.L_29:
        /*00f8*/ 	.word	0x00000640


	//   ....[1]....
        /*00fc*/ 	.word	0x00000650


	//   ....[2]....
        /*0100*/ 	.word	0x00000660


	//   ....[3]....
        /*0104*/ 	.word	0x00000670


	//   ....[4]....
        /*0108*/ 	.word	0x000006c0


	//   ....[5]....
        /*010c*/ 	.word	0x000006d0


	//   ....[6]....
        /*0110*/ 	.word	0x000006e0


	//   ....[7]....
        /*0114*/ 	.word	0x000006f0


	//   ....[8]....
        /*0118*/ 	.word	0x00000740


	//   ....[9]....
        /*011c*/ 	.word	0x00000750


	//   ....[10]....
        /*0120*/ 	.word	0x00000760


	//   ....[11]....
        /*0124*/ 	.word	0x00000770


	//   ....[12]....
        /*0128*/ 	.word	0x00000bc0


	//   ....[13]....
        /*012c*/ 	.word	0x00000bd0


	//   ....[14]....
        /*0130*/ 	.word	0x00000be0


	//   ....[15]....
        /*0134*/ 	.word	0x00000bf0


	//   ....[16]....
        /*0138*/ 	.word	0x00000c40


	//   ....[17]....
        /*013c*/ 	.word	0x00000c50


	//   ....[18]....
        /*0140*/ 	.word	0x00000c60


	//   ....[19]....
        /*0144*/ 	.word	0x00000c70


	//   ....[20]....
        /*0148*/ 	.word	0x00000cc0


	//   ....[21]....
        /*014c*/ 	.word	0x00000cd0


	//   ....[22]....
        /*0150*/ 	.word	0x00000ce0


	//   ....[23]....
        /*0154*/ 	.word	0x00000cf0


	//----- nvinfo : EIATTR_EXIT_INSTR_OFFSETS
	.align		4
.L_30:
        /*0158*/ 	.byte	0x04, 0x1c
        /*015a*/ 	.short	(.L_32 - .L_31)


	//   ....[0]....
.L_31:
        /*015c*/ 	.word	0x00001660


	//   ....[1]....
        /*0160*/ 	.word	0x00001690


	//----- nvinfo : EIATTR_REQNTID
	.align		4
.L_32:
        /*0164*/ 	.byte	0x04, 0x10
        /*0166*/ 	.short	(.L_34 - .L_33)
.L_33:
        /*0168*/ 	.word	0x00000100
        /*016c*/ 	.word	0x00000001
        /*0170*/ 	.word	0x00000001


	//----- nvinfo : EIATTR_CBANK_PARAM_SIZE
	.align		4
.L_34:
        /*0174*/ 	.byte	0x03, 0x19
        /*0176*/ 	.short	0x0038


	//----- nvinfo : EIATTR_PARAM_CBANK
	.align		4
        /*0178*/ 	.byte	0x04, 0x0a
        /*017a*/ 	.short	(.L_36 - .L_35)
	.align		4
.L_35:
        /*017c*/ 	.word	index@(.nv.constant0.triton_per_fused_native_layer_norm_2)
        /*0180*/ 	.short	0x0210
        /*0182*/ 	.short	0x0038


	//----- nvinfo : EIATTR_SW_WAR
	.align		4
.L_36:
        /*0184*/ 	.byte	0x04, 0x36
        /*0186*/ 	.short	(.L_38 - .L_37)
.L_37:
        /*0188*/ 	.word	0x00000008
.L_38:


//--------------------- .nv.callgraph             --------------------------
	.section	.nv.callgraph,"",@"SHT_CUDA_CALLGRAPH"
	.align	4
	.sectionentsize	8
	.align		4
        /*0000*/ 	.word	0x00000000
	.align		4
        /*0004*/ 	.word	0xffffffff
	.align		4
        /*0008*/ 	.word	0x00000000
	.align		4
        /*000c*/ 	.word	0xfffffffe
	.align		4
        /*0010*/ 	.word	0x00000000
	.align		4
        /*0014*/ 	.word	0xfffffffd
	.align		4
        /*0018*/ 	.word	0x00000000
	.align		4
        /*001c*/ 	.word	0xfffffffc


//--------------------- .nv.constant4             --------------------------
	.section	.nv.constant4,"a",@progbits
	.align	8
	.align		8
.nv.constant4:
        /*0000*/ 	.dword	_$_str


//--------------------- .text.triton_per_fused_native_layer_norm_2 --------------------------
	.section	.text.triton_per_fused_native_layer_norm_2,"ax",@progbits
	.sectionflags	@"SHF_BARRIERS=1"
	.align	128
        .global         triton_per_fused_native_layer_norm_2
        .type           triton_per_fused_native_layer_norm_2,@function
        .size           triton_per_fused_native_layer_norm_2,(.L_x_1 - triton_per_fused_native_layer_norm_2)
        .other          triton_per_fused_native_layer_norm_2,@"STO_CUDA_ENTRY STV_DEFAULT"
triton_per_fused_native_layer_norm_2:
.text.triton_per_fused_native_layer_norm_2:
[----:B------:R-:W0:Y:S01]  /*0000*/  LDC R1, c[0x0][0x28] ;  /* 0x00000a00ff017b82 */ /* 0x000e220000000800 */
[----:B------:R-:W1:Y:S07]  /*0010*/  S2R R3, SR_CTAID.X ;  /* 0x0000000000037919 */ /* 0x000e6e0000002500 */
[----:B------:R-:W2:Y:S01]  /*0020*/  LDC.64 R36, c[0x0][0x218] ;  /* 0x00008600ff247b82 */ /* 0x000ea20000000a00 */
[----:B------:R-:W-:Y:S01]  /*0030*/  CS2R R14, SRZ ;  /* 0x00000000000e7805 */ /* 0x000fe2000001ff00 */
[----:B------:R-:W-:Y:S01]  /*0040*/  ULDC.64 UR6, c[0x0][0x208] ;  /* 0x0000820000067ab9 */ /* 0x000fe20000000a00 */
[----:B------:R-:W3:Y:S01]  /*0050*/  S2R R2, SR_TID.X ;  /* 0x0000000000027919 */ /* 0x000ee20000002100 */
[----:B-1----:R-:W-:-:S02]  /*0060*/  SHF.L.U32 R3, R3, 0x7, RZ ;  /* 0x0000000703037819 */ /* 0x002fc400000006ff */
[----:B---3--:R-:W-:Y:S02]  /*0070*/  SHF.L.U32 R6, R2, 0x2, RZ ;  /* 0x0000000202067819 */ /* 0x008fe400000006ff */
[----:B------:R-:W-:Y:S02]  /*0080*/  SHF.R.U32.HI R29, RZ, 0x5, R2 ;  /* 0x00000005ff1d7819 */ /* 0x000fe40000011602 */
[----:B------:R-:W-:Y:S02]  /*0090*/  LOP3.LUT R8, R3, 0x7c, R6, 0xf8, !PT ;  /* 0x0000007c03087812 */ /* 0x000fe400078ef806 */
[----:B------:R-:W-:Y:S02]  /*00a0*/  SGXT.U32 R29, R29, 0x3 ;  /* 0x000000031d1d781a */ /* 0x000fe40000000000 */
[----:B------:R-:W-:Y:S02]  /*00b0*/  SHF.R.S32.HI R9, RZ, 0x1f, R8 ;  /* 0x0000001fff097819 */ /* 0x000fe40000011408 */
[----:B------:R-:W-:-:S02]  /*00c0*/  ISETP.GE.AND P1, PT, R8, 0x100, PT ;  /* 0x000001000800780c */ /* 0x000fc40003f26270 */
[----:B------:R-:W-:-:S04]  /*00d0*/  LEA.HI R9, R9, R8, RZ, 0x6 ;  /* 0x0000000809097211 */ /* 0x000fc800078f30ff */
[C---:B------:R-:W-:Y:S02]  /*00e0*/  SHF.L.U32 R10, R9.reuse, 0x5, RZ ;  /* 0x00000005090a7819 */ /* 0x040fe400000006ff */
[----:B------:R-:W-:Y:S02]  /*00f0*/  LOP3.LUT R9, R9, 0xffffffc0, RZ, 0xc0, !PT ;  /* 0xffffffc009097812 */ /* 0x000fe400078ec0ff */
[----:B------:R-:W-:-:S04]  /*0100*/  LOP3.LUT R10, R10, 0xfffff800, RZ, 0xc0, !PT ;  /* 0xfffff8000a0a7812 */ /* 0x000fc800078ec0ff */
[----:B------:R-:W-:Y:S02]  /*0110*/  IADD3 R12, R10, R8, -R9 ;  /* 0x000000080a0c7210 */ /* 0x000fe40007ffe809 */
[----:B------:R-:W-:Y:S02]  /*0120*/  CS2R R8, SRZ ;  /* 0x0000000000087805 */ /* 0x000fe4000001ff00 */
[----:B------:R-:W-:Y:S02]  /*0130*/  CS2R R10, SRZ ;  /* 0x00000000000a7805 */ /* 0x000fe4000001ff00 */
[----:B------:R-:W-:Y:S02]  /*0140*/  LEA R31, R29, R12, 0x6 ;  /* 0x0000000c1d1f7211 */ /* 0x000fe400078e30ff */
[----:B------:R-:W-:Y:S02]  /*0150*/  CS2R R12, SRZ ;  /* 0x00000000000c7805 */ /* 0x000fe4000001ff00 */
[----:B------:R-:W-:-:S02]  /*0160*/  IADD3 R33, R31, 0x200, RZ ;  /* 0x000002001f217810 */ /* 0x000fc40007ffe0ff */
[----:B------:R-:W-:Y:S02]  /*0170*/  IADD3 R35, R31, 0x400, RZ ;  /* 0x000004001f237810 */ /* 0x000fe40007ffe0ff */
[----:B------:R-:W-:Y:S01]  /*0180*/  IADD3 R17, R31, 0x600, RZ ;  /* 0x000006001f117810 */ /* 0x000fe20007ffe0ff */
[----:B--2---:R-:W-:-:S04]  /*0190*/  IMAD.WIDE R30, R31, 0x4, R36 ;  /* 0x000000041f1e7825 */ /* 0x004fc800078e0224 */
[--C-:B------:R-:W-:Y:S01]  /*01a0*/  IMAD.WIDE R32, R33, 0x4, R36.reuse ;  /* 0x0000000421207825 */ /* 0x100fe200078e0224 */
[----:B------:R-:W2:Y:S01]  /*01b0*/  @!P1 LDG.E.128 R8, desc[UR6][R30.64] ;  /* 0x000000061e089981 */ /* 0x000ea2000c1e1d00 */
[----:B------:R-:W-:Y:S02]  /*01c0*/  CS2R R18, SRZ ;  /* 0x0000000000127805 */ /* 0x000fe4000001ff00 */
[--C-:B------:R-:W-:Y:S01]  /*01d0*/  IMAD.WIDE R34, R35, 0x4, R36.reuse ;  /* 0x0000000423227825 */ /* 0x100fe200078e0224 */
[----:B------:R-:W3:Y:S03]  /*01e0*/  @!P1 LDG.E.128 R12, desc[UR6][R32.64] ;  /* 0x00000006200c9981 */ /* 0x000ee6000c1e1d00 */
[----:B------:R-:W-:Y:S01]  /*01f0*/  IMAD.WIDE R36, R17, 0x4, R36 ;  /* 0x0000000411247825 */ /* 0x000fe200078e0224 */
[----:B------:R-:W-:Y:S02]  /*0200*/  CS2R R16, SRZ ;  /* 0x0000000000107805 */ /* 0x000fe4000001ff00 */
[----:B------:R-:W-:-:S02]  /*0210*/  CS2R R20, SRZ ;  /* 0x0000000000147805 */ /* 0x000fc4000001ff00 */
[----:B------:R-:W-:Y:S02]  /*0220*/  CS2R R22, SRZ ;  /* 0x0000000000167805 */ /* 0x000fe4000001ff00 */
[----:B------:R1:W4:Y:S04]  /*0230*/  @!P1 LDG.E.128 R16, desc[UR6][R34.64] ;  /* 0x0000000622109981 */ /* 0x000328000c1e1d00 */
[----:B------:R5:W5:Y:S01]  /*0240*/  @!P1 LDG.E.128 R20, desc[UR6][R36.64] ;  /* 0x0000000624149981 */ /* 0x000b62000c1e1d00 */
[----:B------:R-:W1:Y:S01]  /*0250*/  S2UR UR5, SR_CgaCtaId ;  /* 0x00000000000579c3 */ /* 0x000e620000008800 */
[----:B------:R-:W-:Y:S01]  /*0260*/  UMOV UR4, 0x400 ;  /* 0x0000040000047882 */ /* 0x000fe20000000000 */
[----:B------:R-:W-:Y:S01]  /*0270*/  SHF.L.U32 R39, R29, 0x2, RZ ;  /* 0x000000021d277819 */ /* 0x000fe200000006ff */
[----:B01----:R-:W-:Y:S01]  /*0280*/  UPRMT UR4, UR5, 0x654, UR4 ;  /* 0x0000065405047896 */ /* 0x003fe20008000004 */
[----:B------:R-:W-:-:S02]  /*0290*/  ISETP.GE.AND P2, PT, R2, 0x400, PT ;  /* 0x000004000200780c */ /* 0x000fc40003f46270 */
[----:B------:R-:W-:-:S04]  /*02a0*/  LOP3.LUT P0, RZ, R2, 0x7, RZ, 0xc0, !PT ;  /* 0x0000000702ff7812 */ /* 0x000fc8000780c0ff */
[----:B------:R-:W-:Y:S02]  /*02b0*/  ISETP.LT.AND P0, PT, R2, 0x400, !P0 ;  /* 0x000004000200780c */ /* 0x000fe40004701270 */
[----:B--2---:R-:W-:Y:S02]  /*02c0*/  SEL R25, R8, RZ, !P1 ;  /* 0x000000ff08197207 */ /* 0x004fe40004800000 */
[----:B------:R-:W-:Y:S02]  /*02d0*/  SEL R8, R9, RZ, !P1 ;  /* 0x000000ff09087207 */ /* 0x000fe40004800000 */
[----:B------:R-:W-:Y:S02]  /*02e0*/  SEL R9, R10, RZ, !P1 ;  /* 0x000000ff0a097207 */ /* 0x000fe40004800000 */
[----:B------:R-:W-:Y:S02]  /*02f0*/  SEL R10, R11, RZ, !P1 ;  /* 0x000000ff0b0a7207 */ /* 0x000fe40004800000 */
[----:B---3--:R-:W-:-:S02]  /*0300*/  SEL R11, R12, RZ, !P1 ;  /* 0x000000ff0c0b7207 */ /* 0x008fc40004800000 */
[----:B------:R-:W-:Y:S02]  /*0310*/  SEL R30, R13, RZ, !P1 ;  /* 0x000000ff0d1e7207 */ /* 0x000fe40004800000 */
[----:B------:R-:W-:Y:S01]  /*0320*/  SEL R31, R14, RZ, !P1 ;  /* 0x000000ff0e1f7207 */ /* 0x000fe20004800000 */
[----:B------:R-:W0:Y:S01]  /*0330*/  LDC.64 R12, c[0x0][0x220] ;  /* 0x00008800ff0c7b82 */ /* 0x000e220000000a00 */
[----:B------:R-:W-:Y:S01]  /*0340*/  SEL R32, R15, RZ, !P1 ;  /* 0x000000ff0f207207 */ /* 0x000fe20004800000 */
[----:B------:R-:W-:Y:S01]  /*0350*/  FADD R34, R25, R11 ;  /* 0x0000000b19227221 */ /* 0x000fe20000000000 */
[----:B----4-:R-:W-:-:S05]  /*0360*/  SEL R33, R16, RZ, !P1 ;  /* 0x000000ff10217207 */ /* 0x010fca0004800000 */
[----:B------:R-:W1:Y:S01]  /*0370*/  LDC.64 R14, c[0x0][0x228] ;  /* 0x00008a00ff0e7b82 */ /* 0x000e620000000a00 */
[----:B------:R-:W-:Y:S01]  /*0380*/  SEL R16, R17, RZ, !P1 ;  /* 0x000000ff11107207 */ /* 0x000fe20004800000 */
[----:B-----5:R-:W-:Y:S01]  /*0390*/  FADD R36, R33, R34 ;  /* 0x0000002221247221 */ /* 0x020fe20000000000 */
[----:B------:R-:W-:Y:S02]  /*03a0*/  SEL R17, R18, RZ, !P1 ;  /* 0x000000ff12117207 */ /* 0x000fe40004800000 */
[----:B------:R-:W-:Y:S01]  /*03b0*/  SEL R40, R23, RZ, !P1 ;  /* 0x000000ff17287207 */ /* 0x000fe20004800000 */
[----:B------:R-:W-:Y:S01]  /*03c0*/  FADD R23, R8, R30 ;  /* 0x0000001e08177221 */ /* 0x000fe20000000000 */
[----:B------:R-:W-:Y:S01]  /*03d0*/  SEL R18, R19, RZ, !P1 ;  /* 0x000000ff13127207 */ /* 0x000fe20004800000 */
[----:B------:R-:W-:Y:S01]  /*03e0*/  FADD R34, R9, R31 ;  /* 0x0000001f09227221 */ /* 0x000fe20000000000 */
[----:B------:R-:W-:Y:S01]  /*03f0*/  FADD R35, R10, R32 ;  /* 0x000000200a237221 */ /* 0x000fe20000000000 */
[----:B------:R-:W-:Y:S01]  /*0400*/  SEL R19, R20, RZ, !P1 ;  /* 0x000000ff14137207 */ /* 0x000fe20004800000 */
[----:B------:R-:W-:Y:S01]  /*0410*/  FADD R23, R16, R23 ;  /* 0x0000001710177221 */ /* 0x000fe20000000000 */
[----:B------:R-:W-:Y:S01]  /*0420*/  SEL R20, R21, RZ, !P1 ;  /* 0x000000ff15147207 */ /* 0x000fe20004800000 */
[----:B------:R-:W-:Y:S01]  /*0430*/  FADD R34, R17, R34 ;  /* 0x0000002211227221 */ /* 0x000fe20000000000 */
[----:B------:R-:W-:Y:S01]  /*0440*/  SEL R21, R22, RZ, !P1 ;  /* 0x000000ff16157207 */ /* 0x000fe20004800000 */
[----:B------:R-:W-:Y:S01]  /*0450*/  FADD R35, R18, R35 ;  /* 0x0000002312237221 */ /* 0x000fe20000000000 */
[----:B------:R-:W-:Y:S01]  /*0460*/  LOP3.LUT R22, R6, 0x7c, RZ, 0xc0, !PT ;  /* 0x0000007c06167812 */ /* 0x000fe200078ec0ff */
[----:B------:R-:W-:Y:S01]  /*0470*/  FADD R36, R19, R36 ;  /* 0x0000002413247221 */ /* 0x000fe20000000000 */
[----:B------:R-:W-:Y:S01]  /*0480*/  FADD R23, R20, R23 ;  /* 0x0000001714177221 */ /* 0x000fe20000000000 */
[----:B------:R-:W-:Y:S01]  /*0490*/  FADD R34, R21, R34 ;  /* 0x0000002215227221 */ /* 0x000fe20000000000 */
[----:B------:R-:W-:Y:S01]  /*04a0*/  SHF.L.U32 R22, R22, 0x5, RZ ;  /* 0x0000000516167819 */ /* 0x000fe200000006ff */
[----:B------:R-:W-:Y:S01]  /*04b0*/  FADD R35, R40, R35 ;  /* 0x0000002328237221 */ /* 0x000fe20000000000 */
[----:B------:R-:W-:Y:S01]  /*04c0*/  SEL R36, R36, RZ, !P1 ;  /* 0x000000ff24247207 */ /* 0x000fe20004800000 */
[----:B0-----:R-:W-:Y:S01]  /*04d0*/  IMAD.WIDE.U32 R12, R29, 0x4, R12 ;  /* 0x000000041d0c7825 */ /* 0x001fe200078e000c */
[----:B------:R-:W-:-:S02]  /*04e0*/  LOP3.LUT R39, R22, R39, RZ, 0xfc, !PT ;  /* 0x0000002716277212 */ /* 0x000fc400078efcff */
[----:B------:R-:W-:Y:S01]  /*04f0*/  SEL R38, R23, RZ, !P1 ;  /* 0x000000ff17267207 */ /* 0x000fe20004800000 */
[----:B-1----:R-:W-:Y:S01]  /*0500*/  IMAD.WIDE.U32 R14, R29, 0x4, R14 ;  /* 0x000000041d0e7825 */ /* 0x002fe200078e000e */
[----:B------:R-:W-:Y:S02]  /*0510*/  SEL R44, R34, RZ, !P1 ;  /* 0x000000ff222c7207 */ /* 0x000fe40004800000 */
[----:B------:R-:W-:Y:S01]  /*0520*/  SEL R41, R35, RZ, !P1 ;  /* 0x000000ff23297207 */ /* 0x000fe20004800000 */
[----:B------:R0:W-:Y:S04]  /*0530*/  STS [R39+UR4], R36 ;  /* 0x0000002427007988 */ /* 0x0001e80008000804 */
[----:B------:R1:W-:Y:S04]  /*0540*/  STS [R39+UR4+0x20], R38 ;  /* 0x0000202627007988 */ /* 0x0003e80008000804 */
[----:B------:R-:W-:Y:S04]  /*0550*/  STS [R39+UR4+0x40], R44 ;  /* 0x0000402c27007988 */ /* 0x000fe80008000804 */
[----:B------:R-:W-:Y:S04]  /*0560*/  STS [R39+UR4+0x60], R41 ;  /* 0x0000602927007988 */ /* 0x000fe80008000804 */
[----:B------:R-:W2:Y:S04]  /*0570*/  LDG.E.EL R29, desc[UR6][R12.64] ;  /* 0x000000060c1d7981 */ /* 0x000ea8000c2e1900 */
[----:B------:R-:W3:Y:S04]  /*0580*/  LDG.E.EL R23, desc[UR6][R12.64+0x20] ;  /* 0x000020060c177981 */ /* 0x000ee8000c2e1900 */
[----:B------:R-:W4:Y:S04]  /*0590*/  LDG.E.EL R34, desc[UR6][R12.64+0x40] ;  /* 0x000040060c227981 */ /* 0x000f28000c2e1900 */
[----:B------:R5:W2:Y:S04]  /*05a0*/  LDG.E.EL R35, desc[UR6][R12.64+0x60] ;  /* 0x000060060c237981 */ /* 0x000aa8000c2e1900 */
[----:B0-----:R-:W2:Y:S04]  /*05b0*/  LDG.E.EL R36, desc[UR6][R14.64] ;  /* 0x000000060e247981 */ /* 0x001ea8000c2e1900 */
[----:B-1----:R-:W3:Y:S04]  /*05c0*/  LDG.E.EL R38, desc[UR6][R14.64+0x20] ;  /* 0x000020060e267981 */ /* 0x002ee8000c2e1900 */
[----:B------:R-:W4:Y:S04]  /*05d0*/  LDG.E.EL R37, desc[UR6][R14.64+0x40] ;  /* 0x000040060e257981 */ /* 0x000f28000c2e1900 */
[----:B------:R0:W2:Y:S01]  /*05e0*/  LDG.E.EL R42, desc[UR6][R14.64+0x60] ;  /* 0x000060060e2a7981 */ /* 0x0000a2000c2e1900 */
[----:B------:R-:W-:Y:S06]  /*05f0*/  BAR.SYNC.DEFER_BLOCKING 0x0 ;  /* 0x0000000000007b1d */ /* 0x000fec0000010000 */
[----:B------:R-:W1:Y:S04]  /*0600*/  @!P2 LDS R28, [R6+UR4] ;  /* 0x00000004061ca984 */ /* 0x000e680008000800 */
[----:B------:R-:W0:Y:S04]  /*0610*/  @!P2 LDS R27, [R6+UR4+0x400] ;  /* 0x00040004061ba984 */ /* 0x000e280008000800 */
[----:B------:R-:W5:Y:S04]  /*0620*/  @!P2 LDS R26, [R6+UR4+0x800] ;  /* 0x00080004061aa984 */ /* 0x000f680008000800 */
[----:B------:R-:W5:Y:S04]  /*0630*/  @!P2 LDS R24, [R6+UR4+0xc00] ;  /* 0x000c00040618a984 */ /* 0x000f680008000800 */
[----:B-1----:R-:W1:Y:S04]  /*0640*/  SHFL.BFLY PT, R41, R28, 0x4, 0x1f ;  /* 0x0c801f001c297f89 */ /* 0x002e6800000e0000 */
[----:B0-----:R-:W0:Y:S04]  /*0650*/  SHFL.BFLY PT, R44, R27, 0x4, 0x1f ;  /* 0x0c801f001b2c7f89 */ /* 0x001e2800000e0000 */
[----:B-----5:R-:W5:Y:S04]  /*0660*/  SHFL.BFLY PT, R43, R26, 0x4, 0x1f ;  /* 0x0c801f001a2b7f89 */ /* 0x020f6800000e0000 */
[----:B------:R-:W5:Y:S01]  /*0670*/  SHFL.BFLY PT, R45, R24, 0x4, 0x1f ;  /* 0x0c801f00182d7f89 */ /* 0x000f6200000e0000 */
[----:B-1----:R-:W-:Y:S01]  /*0680*/  FADD R12, R28, R41 ;  /* 0x000000291c0c7221 */ /* 0x002fe20000000000 */
[----:B0-----:R-:W-:Y:S01]  /*0690*/  FADD R13, R27, R44 ;  /* 0x0000002c1b0d7221 */ /* 0x001fe20000000000 */
[----:B-----5:R-:W-:Y:S01]  /*06a0*/  FADD R43, R26, R43 ;  /* 0x0000002b1a2b7221 */ /* 0x020fe20000000000 */
[----:B------:R-:W-:-:S02]  /*06b0*/  FADD R45, R24, R45 ;  /* 0x0000002d182d7221 */ /* 0x000fc40000000000 */
[----:B------:R-:W0:Y:S04]  /*06c0*/  SHFL.BFLY PT, R15, R12, 0x2, 0x1f ;  /* 0x0c401f000c0f7f89 */ /* 0x000e2800000e0000 */
[----:B------:R-:W1:Y:S04]  /*06d0*/  SHFL.BFLY PT, R44, R13, 0x2, 0x1f ;  /* 0x0c401f000d2c7f89 */ /* 0x000e6800000e0000 */
[----:B------:R-:W5:Y:S04]  /*06e0*/  SHFL.BFLY PT, R41, R43, 0x2, 0x1f ;  /* 0x0c401f002b297f89 */ /* 0x000f6800000e0000 */
[----:B------:R-:W5:Y:S01]  /*06f0*/  SHFL.BFLY PT, R28, R45, 0x2, 0x1f ;  /* 0x0c401f002d1c7f89 */ /* 0x000f6200000e0000 */
[----:B0-----:R-:W-:Y:S01]  /*0700*/  FADD R14, R12, R15 ;  /* 0x0000000f0c0e7221 */ /* 0x001fe20000000000 */
[----:B-1----:R-:W-:Y:S01]  /*0710*/  FADD R15, R13, R44 ;  /* 0x0000002c0d0f7221 */ /* 0x002fe20000000000 */
        /* <DEDUP_REMOVED lines=10> */
[----:B------:R0:W-:Y:S04]  /*07c0*/  @P0 STS [R6+UR4], R27 ;  /* 0x0000001b06000988 */ /* 0x0001e80008000804 */
[----:B------:R-:W-:Y:S04]  /*07d0*/  @P0 STS [R6+UR4+0x400], R41 ;  /* 0x0004002906000988 */ /* 0x000fe80008000804 */
[----:B------:R-:W-:Y:S04]  /*07e0*/  @P0 STS [R6+UR4+0x800], R45 ;  /* 0x0008002d06000988 */ /* 0x000fe80008000804 */
[----:B------:R-:W-:Y:S01]  /*07f0*/  @P0 STS [R6+UR4+0xc00], R43 ;  /* 0x000c002b06000988 */ /* 0x000fe20008000804 */
[----:B------:R-:W-:Y:S06]  /*0800*/  BAR.SYNC.DEFER_BLOCKING 0x0 ;  /* 0x0000000000007b1d */ /* 0x000fec0000010000 */
[----:B------:R-:W-:Y:S04]  /*0810*/  LDS R12, [R22+UR4] ;  /* 0x00000004160c7984 */ /* 0x000fe80008000800 */
[----:B------:R-:W-:Y:S04]  /*0820*/  LDS R13, [R22+UR4+0x20] ;  /* 0x00002004160d7984 */ /* 0x000fe80008000800 */
[----:B------:R-:W-:Y:S04]  /*0830*/  LDS R14, [R22+UR4+0x40] ;  /* 0x00004004160e7984 */ /* 0x000fe80008000800 */
[----:B------:R-:W1:Y:S01]  /*0840*/  LDS R15, [R22+UR4+0x60] ;  /* 0x00006004160f7984 */ /* 0x000e620008000800 */
[----:B------:R-:W-:-:S02]  /*0850*/  LOP3.LUT R26, R6, 0x7c, RZ, 0xc0, !PT ;  /* 0x0000007c061a7812 */ /* 0x000fc400078ec0ff */
[----:B------:R-:W-:-:S05]  /*0860*/  IADD3 R24, R22, UR4, RZ ;  /* 0x0000000416187c10 */ /* 0x000fca000fffe0ff */
[----:B------:R-:W-:Y:S01]  /*0870*/  IMAD R24, R26, -0x1c, R24 ;  /* 0xffffffe41a187824 */ /* 0x000fe200078e0218 */
[----:B------:R-:W-:Y:S01]  /*0880*/  BAR.SYNC.DEFER_BLOCKING 0x0 ;  /* 0x0000000000007b1d */ /* 0x000fe20000010000 */
[----:B0-----:R-:W-:-:S04]  /*0890*/  LOP3.LUT R27, R2, 0x7f, RZ, 0xc0, !PT ;  /* 0x0000007f021b7812 */ /* 0x001fc800078ec0ff */
[----:B------:R-:W-:Y:S01]  /*08a0*/  LEA R27, R27, UR4, 0x2 ;  /* 0x000000041b1b7c11 */ /* 0x000fe2000f8e10ff */
[----:B-1----:R0:W-:Y:S01]  /*08b0*/  STS.128 [R24], R12 ;  /* 0x0000000c18007388 */ /* 0x0021e20000000c00 */
[C---:B------:R-:W-:Y:S01]  /*08c0*/  FFMA R25, R12.reuse, -0.03125, R25 ;  /* 0xbd0000000c197823 */ /* 0x040fe20000000019 */
[C---:B------:R-:W-:Y:S01]  /*08d0*/  FFMA R26, R12.reuse, -0.03125, R11 ;  /* 0xbd0000000c1a7823 */ /* 0x040fe2000000000b */
[C---:B------:R-:W-:Y:S01]  /*08e0*/  FFMA R33, R12.reuse, -0.03125, R33 ;  /* 0xbd0000000c217823 */ /* 0x040fe20000000021 */
[----:B------:R-:W-:Y:S01]  /*08f0*/  FFMA R19, R12, -0.03125, R19 ;  /* 0xbd0000000c137823 */ /* 0x000fe20000000013 */
[----:B------:R-:W-:Y:S01]  /*0900*/  BAR.SYNC.DEFER_BLOCKING 0x0 ;  /* 0x0000000000007b1d */ /* 0x000fe20000010000 */
[----:B------:R-:W-:Y:S01]  /*0910*/  FFMA R30, R13, -0.03125, R30 ;  /* 0xbd0000000d1e7823 */ /* 0x000fe2000000001e */
[C---:B------:R-:W-:Y:S01]  /*0920*/  FFMA R31, R14.reuse, -0.03125, R31 ;  /* 0xbd0000000e1f7823 */ /* 0x040fe2000000001f */
[----:B------:R-:W-:Y:S01]  /*0930*/  FFMA R32, R15, -0.03125, R32 ;  /* 0xbd0000000f207823 */ /* 0x000fe20000000020 */
[----:B------:R-:W-:Y:S01]  /*0940*/  FFMA R28, R13, -0.03125, R8 ;  /* 0xbd0000000d1c7823 */ /* 0x000fe20000000008 */
[----:B------:R-:W-:Y:S01]  /*0950*/  FFMA R41, R14, -0.03125, R9 ;  /* 0xbd0000000e297823 */ /* 0x000fe20000000009 */
[----:B------:R-:W-:Y:S01]  /*0960*/  FFMA R43, R15, -0.03125, R10 ;  /* 0xbd0000000f2b7823 */ /* 0x000fe2000000000a */
[----:B------:R-:W-:Y:S01]  /*0970*/  FMUL R8, R26, R26 ;  /* 0x0000001a1a087220 */ /* 0x000fe20000400000 */
[----:B------:R-:W-:Y:S01]  /*0980*/  FMUL R9, R30, R30 ;  /* 0x0000001e1e097220 */ /* 0x000fe20000400000 */
[----:B------:R-:W-:Y:S01]  /*0990*/  FMUL R10, R31, R31 ;  /* 0x0000001f1f0a7220 */ /* 0x000fe20000400000 */
[----:B------:R-:W-:Y:S01]  /*09a0*/  FMUL R44, R32, R32 ;  /* 0x00000020202c7220 */ /* 0x000fe20000400000 */
[----:B------:R-:W-:Y:S01]  /*09b0*/  FFMA R16, R13, -0.03125, R16 ;  /* 0xbd0000000d107823 */ /* 0x000fe20000000010 */
[----:B------:R-:W-:Y:S01]  /*09c0*/  FFMA R17, R14, -0.03125, R17 ;  /* 0xbd0000000e117823 */ /* 0x000fe20000000011 */
[----:B------:R-:W-:Y:S01]  /*09d0*/  FFMA R18, R15, -0.03125, R18 ;  /* 0xbd0000000f127823 */ /* 0x000fe20000000012 */
[----:B------:R-:W-:Y:S01]  /*09e0*/  FFMA R8, R25, R25, R8 ;  /* 0x0000001919087223 */ /* 0x000fe20000000008 */
[----:B------:R-:W-:Y:S01]  /*09f0*/  FFMA R9, R28, R28, R9 ;  /* 0x0000001c1c097223 */ /* 0x000fe20000000009 */
[----:B------:R-:W-:Y:S01]  /*0a00*/  FFMA R10, R41, R41, R10 ;  /* 0x00000029290a7223 */ /* 0x000fe2000000000a */
[----:B------:R-:W-:Y:S01]  /*0a10*/  FFMA R11, R43, R43, R44 ;  /* 0x0000002b2b0b7223 */ /* 0x000fe2000000002c */
[----:B------:R-:W-:Y:S01]  /*0a20*/  LDS R12, [R27] ;  /* 0x000000001b0c7984 */ /* 0x000fe20000000800 */
[----:B------:R-:W-:Y:S01]  /*0a30*/  BAR.SYNC.DEFER_BLOCKING 0x0 ;  /* 0x0000000000007b1d */ /* 0x000fe20000010000 */
[----:B------:R-:W-:Y:S01]  /*0a40*/  FFMA R20, R13, -0.03125, R20 ;  /* 0xbd0000000d147823 */ /* 0x000fe20000000014 */
[----:B------:R-:W-:Y:S01]  /*0a50*/  FFMA R21, R14, -0.03125, R21 ;  /* 0xbd0000000e157823 */ /* 0x000fe20000000015 */
[----:B------:R-:W-:Y:S01]  /*0a60*/  FFMA R40, R15, -0.03125, R40 ;  /* 0xbd0000000f287823 */ /* 0x000fe20000000028 */
[----:B------:R-:W-:Y:S01]  /*0a70*/  FFMA R8, R33, R33, R8 ;  /* 0x0000002121087223 */ /* 0x000fe20000000008 */
[----:B------:R-:W-:Y:S01]  /*0a80*/  FFMA R9, R16, R16, R9 ;  /* 0x0000001010097223 */ /* 0x000fe20000000009 */
[----:B------:R-:W-:Y:S01]  /*0a90*/  FFMA R10, R17, R17, R10 ;  /* 0x00000011110a7223 */ /* 0x000fe2000000000a */
[----:B------:R-:W-:Y:S01]  /*0aa0*/  FFMA R11, R18, R18, R11 ;  /* 0x00000012120b7223 */ /* 0x000fe2000000000b */
[----:B------:R-:W-:Y:S01]  /*0ab0*/  FFMA R8, R19, R19, R8 ;  /* 0x0000001313087223 */ /* 0x000fe20000000008 */
[----:B------:R-:W-:Y:S01]  /*0ac0*/  FFMA R9, R20, R20, R9 ;  /* 0x0000001414097223 */ /* 0x000fe20000000009 */
[----:B------:R-:W-:Y:S01]  /*0ad0*/  FFMA R10, R21, R21, R10 ;  /* 0x00000015150a7223 */ /* 0x000fe2000000000a */
[----:B------:R-:W-:-:S02]  /*0ae0*/  FFMA R11, R40, R40, R11 ;  /* 0x00000028280b7223 */ /* 0x000fc4000000000b */
[----:B------:R-:W-:Y:S02]  /*0af0*/  SEL R8, R8, RZ, !P1 ;  /* 0x000000ff08087207 */ /* 0x000fe40004800000 */
[----:B0-----:R-:W-:Y:S02]  /*0b00*/  SEL R14, R9, RZ, !P1 ;  /* 0x000000ff090e7207 */ /* 0x001fe40004800000 */
[----:B------:R-:W-:Y:S02]  /*0b10*/  SEL R10, R10, RZ, !P1 ;  /* 0x000000ff0a0a7207 */ /* 0x000fe40004800000 */
[----:B------:R-:W-:Y:S01]  /*0b20*/  SEL R44, R11, RZ, !P1 ;  /* 0x000000ff0b2c7207 */ /* 0x000fe20004800000 */
[----:B------:R-:W-:Y:S04]  /*0b30*/  STS [R39+UR4], R8 ;  /* 0x0000000827007988 */ /* 0x000fe80008000804 */
[----:B------:R-:W-:Y:S04]  /*0b40*/  STS [R39+UR4+0x20], R14 ;  /* 0x0000200e27007988 */ /* 0x000fe80008000804 */
[----:B------:R-:W-:Y:S04]  /*0b50*/  STS [R39+UR4+0x40], R10 ;  /* 0x0000400a27007988 */ /* 0x000fe80008000804 */
[----:B------:R-:W-:Y:S01]  /*0b60*/  STS [R39+UR4+0x60], R44 ;  /* 0x0000602c27007988 */ /* 0x000fe20008000804 */
[----:B------:R-:W-:Y:S06]  /*0b70*/  BAR.SYNC.DEFER_BLOCKING 0x0 ;  /* 0x0000000000007b1d */ /* 0x000fec0000010000 */
[----:B------:R-:W0:Y:S04]  /*0b80*/  @!P2 LDS R7, [R6+UR4] ;  /* 0x000000040607a984 */ /* 0x000e280008000800 */
[----:B------:R-:W1:Y:S04]  /*0b90*/  @!P2 LDS R5, [R6+UR4+0x400] ;  /* 0x000400040605a984 */ /* 0x000e680008000800 */
[----:B------:R-:W5:Y:S04]  /*0ba0*/  @!P2 LDS R0, [R6+UR4+0x800] ;  /* 0x000800040600a984 */ /* 0x000f680008000800 */
[----:B------:R-:W2:Y:S04]  /*0bb0*/  @!P2 LDS R4, [R6+UR4+0xc00] ;  /* 0x000c00040604a984 */ /* 0x000ea80008000800 */
[----:B0-----:R-:W0:Y:S04]  /*0bc0*/  SHFL.BFLY PT, R9, R7, 0x4, 0x1f ;  /* 0x0c801f0007097f89 */ /* 0x001e2800000e0000 */
[----:B-1----:R-:W1:Y:S04]  /*0bd0*/  SHFL.BFLY PT, R11, R5, 0x4, 0x1f ;  /* 0x0c801f00050b7f89 */ /* 0x002e6800000e0000 */
[----:B-----5:R-:W5:Y:S04]  /*0be0*/  SHFL.BFLY PT, R13, R0, 0x4, 0x1f ;  /* 0x0c801f00000d7f89 */ /* 0x020f6800000e0000 */
[----:B--2---:R-:W2:Y:S01]  /*0bf0*/  SHFL.BFLY PT, R15, R4, 0x4, 0x1f ;  /* 0x0c801f00040f7f89 */ /* 0x004ea200000e0000 */
[----:B0-----:R-:W-:Y:S01]  /*0c00*/  FADD R9, R7, R9 ;  /* 0x0000000907097221 */ /* 0x001fe20000000000 */
[----:B-1----:R-:W-:Y:S01]  /*0c10*/  FADD R11, R5, R11 ;  /* 0x0000000b050b7221 */ /* 0x002fe20000000000 */
[----:B-----5:R-:W-:Y:S01]  /*0c20*/  FADD R13, R0, R13 ;  /* 0x0000000d000d7221 */ /* 0x020fe20000000000 */
[----:B--2---:R-:W-:-:S02]  /*0c30*/  FADD R39, R4, R15 ;  /* 0x0000000f04277221 */ /* 0x004fc40000000000 */
[----:B------:R-:W0:Y:S04]  /*0c40*/  SHFL.BFLY PT, R8, R9, 0x2, 0x1f ;  /* 0x0c401f0009087f89 */ /* 0x000e2800000e0000 */
[----:B------:R-:W1:Y:S04]  /*0c50*/  SHFL.BFLY PT, R10, R11, 0x2, 0x1f ;  /* 0x0c401f000b0a7f89 */ /* 0x000e6800000e0000 */
[----:B------:R-:W2:Y:S04]  /*0c60*/  SHFL.BFLY PT, R14, R13, 0x2, 0x1f ;  /* 0x0c401f000d0e7f89 */ /* 0x000ea800000e0000 */
[----:B------:R-:W5:Y:S01]  /*0c70*/  SHFL.BFLY PT, R44, R39, 0x2, 0x1f ;  /* 0x0c401f00272c7f89 */ /* 0x000f6200000e0000 */
[----:B0-----:R-:W-:Y:S01]  /*0c80*/  FADD R8, R9, R8 ;  /* 0x0000000809087221 */ /* 0x001fe20000000000 */
[----:B-1----:R-:W-:Y:S01]  /*0c90*/  FADD R10, R11, R10 ;  /* 0x0000000a0b0a7221 */ /* 0x002fe20000000000 */
[----:B--2---:R-:W-:Y:S01]  /*0ca0*/  FADD R14, R13, R14 ;  /* 0x0000000e0d0e7221 */ /* 0x004fe20000000000 */
[----:B-----5:R-:W-:-:S02]  /*0cb0*/  FADD R44, R39, R44 ;  /* 0x0000002c272c7221 */ /* 0x020fc40000000000 */
        /* <DEDUP_REMOVED lines=8> */
[----:B------:R0:W-:Y:S04]  /*0d40*/  @P0 STS [R6+UR4], R5 ;  /* 0x0000000506000988 */ /* 0x0001e80008000804 */
[----:B------:R-:W-:Y:S04]  /*0d50*/  @P0 STS [R6+UR4+0x400], R7 ;  /* 0x0004000706000988 */ /* 0x000fe80008000804 */
[----:B------:R-:W-:Y:S04]  /*0d60*/  @P0 STS [R6+UR4+0x800], R15 ;  /* 0x0008000f06000988 */ /* 0x000fe80008000804 */
[----:B------:R-:W-:Y:S01]  /*0d70*/  @P0 STS [R6+UR4+0xc00], R13 ;  /* 0x000c000d06000988 */ /* 0x000fe20008000804 */
[----:B------:R-:W-:Y:S06]  /*0d80*/  BAR.SYNC.DEFER_BLOCKING 0x0 ;  /* 0x0000000000007b1d */ /* 0x000fec0000010000 */
[----:B------:R-:W1:Y:S04]  /*0d90*/  LDS R8, [R22+UR4] ;  /* 0x0000000416087984 */ /* 0x000e680008000800 */
[----:B------:R-:W-:Y:S04]  /*0da0*/  LDS R9, [R22+UR4+0x20] ;  /* 0x0000200416097984 */ /* 0x000fe80008000800 */
[----:B------:R-:W-:Y:S04]  /*0db0*/  LDS R10, [R22+UR4+0x40] ;  /* 0x00004004160a7984 */ /* 0x000fe80008000800 */
[----:B------:R-:W2:Y:S01]  /*0dc0*/  LDS R11, [R22+UR4+0x60] ;  /* 0x00006004160b7984 */ /* 0x000ea20008000800 */
[----:B------:R-:W-:Y:S01]  /*0dd0*/  BAR.SYNC.DEFER_BLOCKING 0x0 ;  /* 0x0000000000007b1d */ /* 0x000fe20000010000 */
[----:B------:R-:W-:Y:S01]  /*0de0*/  HFMA2.MMA R0, -RZ, RZ, 1.25, 0 ;  /* 0x3d000000ff007435 */ /* 0x000fe200000001ff */
[----:B------:R-:W-:-:S04]  /*0df0*/  SHF.R.U32.HI R14, RZ, 0x5, R2 ;  /* 0x00000005ff0e7819 */ /* 0x000fc80000011602 */
[----:B0-----:R-:W-:Y:S02]  /*0e00*/  SGXT.U32 R5, R14, 0x3 ;  /* 0x000000030e05781a */ /* 0x001fe40000000000 */
[----:B------:R-:W-:-:S04]  /*0e10*/  SHF.L.U32 R4, R2, 0x7, RZ ;  /* 0x0000000702047819 */ /* 0x000fc800000006ff */
[----:B------:R-:W-:Y:S01]  /*0e20*/  LOP3.LUT R4, R4, 0xf80, RZ, 0xc0, !PT ;  /* 0x00000f8004047812 */ /* 0x000fe200078ec0ff */
[----:B-1----:R-:W-:Y:S01]  /*0e30*/  FFMA R14, R8, R0, 9.9999997473787516356e-06 ;  /* 0x3727c5ac080e7423 */ /* 0x002fe20000000000 */
[----:B--2---:R0:W-:Y:S01]  /*0e40*/  STS.128 [R24], R8 ;  /* 0x0000000818007388 */ /* 0x0041e20000000c00 */
[----:B------:R-:W-:Y:S06]  /*0e50*/  BAR.SYNC.DEFER_BLOCKING 0x0 ;  /* 0x0000000000007b1d */ /* 0x000fec0000010000 */
[----:B------:R-:W1:Y:S01]  /*0e60*/  MUFU.RSQ R14, R14 ;  /* 0x0000000e000e7308 */ /* 0x000e620000001400 */
[----:B------:R-:W-:-:S02]  /*0e70*/  LOP3.LUT R7, R4, 0x20, RZ, 0xfc, !PT ;  /* 0x0000002004077812 */ /* 0x000fc400078efcff */
[C---:B------:R-:W-:Y:S02]  /*0e80*/  LOP3.LUT R13, R4.reuse, 0x40, RZ, 0xfc, !PT ;  /* 0x00000040040d7812 */ /* 0x040fe400078efcff */
[C---:B------:R-:W-:Y:S02]  /*0e90*/  LOP3.LUT R15, R4.reuse, 0x60, RZ, 0xfc, !PT ;  /* 0x00000060040f7812 */ /* 0x040fe400078efcff */
[----:B------:R-:W-:Y:S02]  /*0ea0*/  LOP3.LUT R5, R4, R5, RZ, 0xfc, !PT ;  /* 0x0000000504057212 */ /* 0x000fe400078efcff */
[----:B------:R-:W-:Y:S02]  /*0eb0*/  LEA.HI R22, R7, UR4, RZ, 0x1f ;  /* 0x0000000407167c11 */ /* 0x000fe4000f8ff8ff */
[----:B0-----:R-:W-:Y:S02]  /*0ec0*/  SHF.L.U32 R8, R2, 0x1, RZ ;  /* 0x0000000102087819 */ /* 0x001fe400000006ff */
[----:B------:R-:W-:-:S02]  /*0ed0*/  LEA.HI R4, R4, UR4, RZ, 0x1f ;  /* 0x0000000404047c11 */ /* 0x000fc4000f8ff8ff */
[----:B------:R-:W-:Y:S02]  /*0ee0*/  LEA.HI R44, R13, UR4, RZ, 0x1f ;  /* 0x000000040d2c7c11 */ /* 0x000fe4000f8ff8ff */
[----:B------:R-:W-:Y:S01]  /*0ef0*/  LEA.HI R15, R15, UR4, RZ, 0x1f ;  /* 0x000000040f0f7c11 */ /* 0x000fe2000f8ff8ff */
[----:B------:R-:W0:Y:S01]  /*0f00*/  LDS R27, [R27] ;  /* 0x000000001b1b7984 */ /* 0x000e220000000800 */
[----:B------:R-:W-:Y:S01]  /*0f10*/  LEA R13, R5, R22, 0x2 ;  /* 0x00000016050d7211 */ /* 0x000fe200078e10ff */
[-C--:B-1----:R-:W-:Y:S01]  /*0f20*/  FMUL R25, R25, R14.reuse ;  /* 0x0000000e19197220 */ /* 0x082fe20000400000 */
[----:B------:R-:W-:Y:S01]  /*0f30*/  LOP3.LUT R8, R8, 0x1f0, RZ, 0xc0, !PT ;  /* 0x000001f008087812 */ /* 0x000fe200078ec0ff */
[----:B------:R-:W-:Y:S01]  /*0f40*/  FMUL R26, R26, R14 ;  /* 0x0000000e1a1a7220 */ /* 0x000fe20000400000 */
[----:B------:R-:W-:Y:S01]  /*0f50*/  LEA R4, R5, R4, 0x2 ;  /* 0x0000000405047211 */ /* 0x000fe200078e10ff */
[----:B------:R-:W-:Y:S01]  /*0f60*/  FMUL R33, R33, R14 ;  /* 0x0000000e21217220 */ /* 0x000fe20000400000 */
[----:B------:R-:W-:Y:S01]  /*0f70*/  LEA R7, R5, R44, 0x2 ;  /* 0x0000002c05077211 */ /* 0x000fe200078e10ff */
[----:B------:R-:W-:Y:S01]  /*0f80*/  FMUL R19, R19, R14 ;  /* 0x0000000e13137220 */ /* 0x000fe20000400000 */
[----:B------:R-:W-:Y:S01]  /*0f90*/  LOP3.LUT R24, R6, 0x3fc, RZ, 0xc0, !PT ;  /* 0x000003fc06187812 */ /* 0x000fe200078ec0ff */
[-C--:B------:R-:W-:Y:S01]  /*0fa0*/  FFMA R22, R9, R0.reuse, 9.9999997473787516356e-06 ;  /* 0x3727c5ac09167423 */ /* 0x080fe20000000000 */
[----:B------:R-:W-:Y:S01]  /*0fb0*/  LEA R5, R5, R15, 0x2 ;  /* 0x0000000f05057211 */ /* 0x000fe200078e10ff */
[-C--:B------:R-:W-:Y:S01]  /*0fc0*/  FFMA R14, R10, R0.reuse, 9.9999997473787516356e-06 ;  /* 0x3727c5ac0a0e7423 */ /* 0x080fe20000000000 */
[----:B------:R-:W-:Y:S01]  /*0fd0*/  FFMA R15, R11, R0, 9.9999997473787516356e-06 ;  /* 0x3727c5ac0b0f7423 */ /* 0x000fe20000000000 */
[----:B------:R-:W-:-:S02]  /*0fe0*/  IADD3 R11, R8, UR4, RZ ;  /* 0x00000004080b7c10 */ /* 0x000fc4000fffe0ff */
[C---:B------:R-:W-:Y:S02]  /*0ff0*/  LOP3.LUT R8, R24.reuse, 0x800, RZ, 0xfc, !PT ;  /* 0x0000080018087812 */ /* 0x040fe400078efcff */
[C---:B------:R-:W-:Y:S01]  /*1000*/  LOP3.LUT R10, R24.reuse, 0xc00, RZ, 0xfc, !PT ;  /* 0x00000c00180a7812 */ /* 0x040fe200078efcff */
[----:B------:R-:W1:Y:S01]  /*1010*/  MUFU.RSQ R22, R22 ;  /* 0x0000001600167308 */ /* 0x000e620000001400 */
[----:B------:R-:W-:Y:S02]  /*1020*/  SHF.R.U32.HI R8, RZ, 0x1, R8 ;  /* 0x00000001ff087819 */ /* 0x000fe40000011608 */
[----:B------:R-:W-:Y:S02]  /*1030*/  SHF.R.U32.HI R10, RZ, 0x1, R10 ;  /* 0x00000001ff0a7819 */ /* 0x000fe4000001160a */
[----:B------:R-:W-:-:S03]  /*1040*/  LOP3.LUT R9, R24, 0x400, RZ, 0xfc, !PT ;  /* 0x0000040018097812 */ /* 0x000fc600078efcff */
[----:B------:R-:W2:Y:S01]  /*1050*/  MUFU.RSQ R14, R14 ;  /* 0x0000000e000e7308 */ /* 0x000ea20000001400 */
[----:B------:R-:W-:Y:S02]  /*1060*/  LOP3.LUT R8, R8, 0x5f0, RZ, 0xc0, !PT ;  /* 0x000005f008087812 */ /* 0x000fe400078ec0ff */
[----:B------:R-:W-:-:S05]  /*1070*/  LOP3.LUT R10, R10, 0x7f0, RZ, 0xc0, !PT ;  /* 0x000007f00a0a7812 */ /* 0x000fca00078ec0ff */
[----:B------:R-:W5:Y:S01]  /*1080*/  MUFU.RSQ R15, R15 ;  /* 0x0000000f000f7308 */ /* 0x000f620000001400 */
[----:B------:R-:W-:Y:S02]  /*1090*/  SHF.R.U32.HI R9, RZ, 0x1, R9 ;  /* 0x00000001ff097819 */ /* 0x000fe40000011609 */
[----:B------:R-:W-:Y:S02]  /*10a0*/  IADD3 R39, R8, UR4, RZ ;  /* 0x0000000408277c10 */ /* 0x000fe4000fffe0ff */
[----:B------:R-:W-:Y:S02]  /*10b0*/  IADD3 R45, R10, UR4, RZ ;  /* 0x000000040a2d7c10 */ /* 0x000fe4000fffe0ff */
[----:B------:R-:W-:Y:S01]  /*10c0*/  LOP3.LUT R9, R9, 0x3f0, RZ, 0xc0, !PT ;  /* 0x000003f009097812 */ /* 0x000fe200078ec0ff */
[-C--:B-1----:R-:W-:Y:S01]  /*10d0*/  FMUL R16, R16, R22.reuse ;  /* 0x0000001610107220 */ /* 0x082fe20000400000 */
[----:B------:R-:W-:Y:S01]  /*10e0*/  LEA R8, R24, R39, 0x2 ;  /* 0x0000002718087211 */ /* 0x000fe200078e10ff */
[-C--:B------:R-:W-:Y:S01]  /*10f0*/  FMUL R39, R28, R22.reuse ;  /* 0x000000161c277220 */ /* 0x080fe20000400000 */
[----:B------:R-:W-:Y:S01]  /*1100*/  LEA R10, R24, R45, 0x2 ;  /* 0x0000002d180a7211 */ /* 0x000fe200078e10ff */
[-C--:B------:R-:W-:Y:S01]  /*1110*/  FMUL R45, R30, R22.reuse ;  /* 0x000000161e2d7220 */ /* 0x080fe20000400000 */
[----:B------:R-:W-:Y:S01]  /*1120*/  FMUL R20, R20, R22 ;  /* 0x0000001614147220 */ /* 0x000fe20000400000 */
[----:B------:R-:W-:Y:S01]  /*1130*/  IADD3 R9, R9, UR4, RZ ;  /* 0x0000000409097c10 */ /* 0x000fe2000fffe0ff */
[-C--:B--2---:R-:W-:Y:S01]  /*1140*/  FMUL R41, R41, R14.reuse ;  /* 0x0000000e29297220 */ /* 0x084fe20000400000 */
[-C--:B------:R-:W-:Y:S01]  /*1150*/  FMUL R31, R31, R14.reuse ;  /* 0x0000000e1f1f7220 */ /* 0x080fe20000400000 */
[-C--:B------:R-:W-:Y:S01]  /*1160*/  FMUL R22, R17, R14.reuse ;  /* 0x0000000e11167220 */ /* 0x080fe20000400000 */
[----:B------:R-:W-:Y:S01]  /*1170*/  FMUL R21, R21, R14 ;  /* 0x0000000e15157220 */ /* 0x000fe20000400000 */
[----:B-----5:R-:W-:Y:S01]  /*1180*/  FMUL R14, R43, R15 ;  /* 0x0000000f2b0e7220 */ /* 0x020fe20000400000 */
[C---:B------:R-:W-:Y:S01]  /*1190*/  LEA R11, R24.reuse, R11, 0x2 ;  /* 0x0000000b180b7211 */ /* 0x040fe200078e10ff */
[C-C-:B------:R-:W-:Y:S01]  /*11a0*/  FFMA R25, R29.reuse, R25, R36.reuse ;  /* 0x000000191d197223 */ /* 0x140fe20000000024 */
[----:B------:R-:W-:Y:S01]  /*11b0*/  BAR.SYNC.DEFER_BLOCKING 0x0 ;  /* 0x0000000000007b1d */ /* 0x000fe20000010000 */
[----:B------:R-:W-:Y:S01]  /*11c0*/  LEA R9, R24, R9, 0x2 ;  /* 0x0000000918097211 */ /* 0x000fe200078e10ff */
[C-C-:B------:R-:W-:Y:S01]  /*11d0*/  FFMA R24, R29.reuse, R39, R36.reuse ;  /* 0x000000271d187223 */ /* 0x140fe20000000024 */
[C-C-:B------:R-:W-:Y:S01]  /*11e0*/  FFMA R28, R29.reuse, R41, R36.reuse ;  /* 0x000000291d1c7223 */ /* 0x140fe20000000024 */
[-C--:B------:R-:W-:Y:S01]  /*11f0*/  FMUL R17, R32, R15.reuse ;  /* 0x0000000f20117220 */ /* 0x080fe20000400000 */
[-C--:B------:R-:W-:Y:S01]  /*1200*/  FMUL R18, R18, R15.reuse ;  /* 0x0000000f12127220 */ /* 0x080fe20000400000 */
[----:B------:R-:W-:Y:S01]  /*1210*/  FMUL R43, R40, R15 ;  /* 0x0000000f282b7220 */ /* 0x000fe20000400000 */
[----:B------:R-:W-:-:S02]  /*1220*/  FFMA R36, R29, R14, R36 ;  /* 0x0000000e1d247223 */ /* 0x000fc40000000024 */
[----:B------:R-:W1:Y:S01]  /*1230*/  LDC.64 R14, c[0x0][0x210] ;  /* 0x00008400ff0e7b82 */ /* 0x000e620000000a00 */
[C-C-:B---3--:R-:W-:Y:S01]  /*1240*/  FFMA R29, R23.reuse, R26, R38.reuse ;  /* 0x0000001a171d7223 */ /* 0x148fe20000000026 */
[C-C-:B------:R-:W-:Y:S01]  /*1250*/  FFMA R26, R23.reuse, R45, R38.reuse ;  /* 0x0000002d171a7223 */ /* 0x140fe20000000026 */
[C-C-:B------:R-:W-:Y:S01]  /*1260*/  FFMA R30, R23.reuse, R31, R38.reuse ;  /* 0x0000001f171e7223 */ /* 0x140fe20000000026 */
[----:B------:R-:W-:Y:S01]  /*1270*/  FFMA R38, R23, R17, R38 ;  /* 0x0000001117267223 */ /* 0x000fe20000000026 */
[----:B0-----:R-:W-:Y:S01]  /*1280*/  FFMA R27, R27, R0, 9.9999997473787516356e-06 ;  /* 0x3727c5ac1b1b7423 */ /* 0x001fe20000000000 */
[--C-:B----4-:R-:W-:Y:S01]  /*1290*/  FFMA R17, R34, R33, R37.reuse ;  /* 0x0000002122117223 */ /* 0x110fe20000000025 */
[----:B------:R-:W-:Y:S01]  /*12a0*/  LOP3.LUT P0, RZ, R2, 0x80, RZ, 0xc0, !PT ;  /* 0x0000008002ff7812 */ /* 0x000fe2000780c0ff */
[C-C-:B------:R-:W-:Y:S01]  /*12b0*/  FFMA R32, R34.reuse, R16, R37.reuse ;  /* 0x0000001022207223 */ /* 0x140fe20000000025 */
[----:B------:R-:W-:Y:S01]  /*12c0*/  LOP3.LUT R33, R3, 0x7f, R2, 0xf8, !PT ;  /* 0x0000007f03217812 */ /* 0x000fe200078ef802 */
[C-C-:B------:R-:W-:Y:S01]  /*12d0*/  FFMA R40, R34.reuse, R22, R37.reuse ;  /* 0x0000001622287223 */ /* 0x140fe20000000025 */
[----:B------:R-:W-:-:S02]  /*12e0*/  FFMA R44, R34, R18, R37 ;  /* 0x00000012222c7223 */ /* 0x000fc40000000025 */
[----:B------:R-:W0:Y:S01]  /*12f0*/  MUFU.RSQ R37, R27 ;  /* 0x0000001b00257308 */ /* 0x000e220000001400 */
[----:B------:R-:W-:Y:S01]  /*1300*/  STS [R4], R25 ;  /* 0x0000001904007388 */ /* 0x000fe20000000800 */
[----:B------:R-:W-:-:S03]  /*1310*/  ISETP.LT.AND P0, PT, R33, 0x100, !P0 ;  /* 0x000001002100780c */ /* 0x000fc60004701270 */
[----:B------:R-:W-:Y:S04]  /*1320*/  STS [R13+0x80], R24 ;  /* 0x000080180d007388 */ /* 0x000fe80000000800 */
[----:B------:R-:W-:Y:S04]  /*1330*/  STS [R7+0x100], R28 ;  /* 0x0001001c07007388 */ /* 0x000fe80000000800 */
[----:B------:R-:W-:Y:S01]  /*1340*/  STS [R5+0x180], R36 ;  /* 0x0001802405007388 */ /* 0x000fe20000000800 */
[----:B------:R-:W-:-:S03]  /*1350*/  FFMA R39, R35, R19, R42 ;  /* 0x0000001323277223 */ /* 0x000fc6000000002a */
[----:B------:R-:W-:Y:S01]  /*1360*/  STS [R4+0x20], R29 ;  /* 0x0000201d04007388 */ /* 0x000fe20000000800 */
[----:B------:R-:W-:-:S03]  /*1370*/  FFMA R41, R35, R20, R42 ;  /* 0x0000001423297223 */ /* 0x000fc6000000002a */
[----:B------:R-:W-:Y:S01]  /*1380*/  STS [R13+0xa0], R26 ;  /* 0x0000a01a0d007388 */ /* 0x000fe20000000800 */
[----:B------:R-:W-:-:S03]  /*1390*/  FFMA R45, R35, R21, R42 ;  /* 0x00000015232d7223 */ /* 0x000fc6000000002a */
[----:B------:R-:W-:Y:S01]  /*13a0*/  STS [R7+0x120], R30 ;  /* 0x0001201e07007388 */ /* 0x000fe20000000800 */
[----:B------:R-:W-:-:S03]  /*13b0*/  FFMA R42, R35, R43, R42 ;  /* 0x0000002b232a7223 */ /* 0x000fc6000000002a */
[----:B------:R-:W-:Y:S01]  /*13c0*/  STS [R5+0x1a0], R38 ;  /* 0x0001a02605007388 */ /* 0x000fe20000000800 */
[----:B-1----:R-:W-:Y:S01]  /*13d0*/  IMAD.WIDE R34, R33, 0x4, R14 ;  /* 0x0000000421227825 */ /* 0x002fe200078e020e */
[----:B------:R-:W-:Y:S01]  /*13e0*/  SHF.R.U32.HI R0, RZ, 0x3, R2 ;  /* 0x00000003ff007819 */ /* 0x000fe20000011602 */
[----:B------:R-:W1:Y:S01]  /*13f0*/  LDC.64 R14, c[0x0][0x238] ;  /* 0x00008e00ff0e7b82 */ /* 0x000e620000000a00 */
[----:B------:R-:W-:Y:S04]  /*1400*/  STS [R4+0x40], R17 ;  /* 0x0000401104007388 */ /* 0x000fe80000000800 */
[----:B------:R-:W-:Y:S04]  /*1410*/  STS [R13+0xc0], R32 ;  /* 0x0000c0200d007388 */ /* 0x000fe80000000800 */
[----:B------:R-:W-:Y:S04]  /*1420*/  STS [R7+0x140], R40 ;  /* 0x0001402807007388 */ /* 0x000fe80000000800 */
[----:B------:R-:W-:Y:S04]  /*1430*/  STS [R5+0x1c0], R44 ;  /* 0x0001c02c05007388 */ /* 0x000fe80000000800 */
[----:B------:R-:W-:Y:S04]  /*1440*/  STS [R4+0x60], R39 ;  /* 0x0000602704007388 */ /* 0x000fe80000000800 */
[----:B------:R-:W-:Y:S04]  /*1450*/  STS [R13+0xe0], R41 ;  /* 0x0000e0290d007388 */ /* 0x000fe80000000800 */
[----:B------:R2:W-:Y:S04]  /*1460*/  STS [R7+0x160], R45 ;  /* 0x0001602d07007388 */ /* 0x0005e80000000800 */
[----:B------:R3:W-:Y:S04]  /*1470*/  STS [R5+0x1e0], R42 ;  /* 0x0001e02a05007388 */ /* 0x0007e80000000800 */
[----:B0-----:R-:W-:Y:S01]  /*1480*/  @P0 STG.E desc[UR6][R34.64], R37 ;  /* 0x0000002522000986 */ /* 0x001fe2000c101906 */
[----:B------:R-:W-:Y:S01]  /*1490*/  BAR.SYNC.DEFER_BLOCKING 0x0 ;  /* 0x0000000000007b1d */ /* 0x000fe20000010000 */
[----:B------:R-:W-:-:S05]  /*14a0*/  SGXT.U32 R0, R0, 0x5 ;  /* 0x000000050000781a */ /* 0x000fca0000000000 */
[----:B------:R-:W0:Y:S04]  /*14b0*/  LDS.128 R16, [R11] ;  /* 0x000000000b107984 */ /* 0x000e280000000c00 */
[----:B------:R4:W5:Y:S04]  /*14c0*/  LDS.128 R20, [R9+0x1000] ;  /* 0x0010000009147984 */ /* 0x0009680000000c00 */
[----:B------:R0:W5:Y:S04]  /*14d0*/  LDS.128 R24, [R8+0x2000] ;  /* 0x0020000008187984 */ /* 0x0001680000000c00 */
[----:B------:R-:W5:Y:S01]  /*14e0*/  LDS.128 R28, [R10+0x3000] ;  /* 0x003000000a1c7984 */ /* 0x000f620000000c00 */
[----:B------:R-:W-:-:S02]  /*14f0*/  LOP3.LUT R0, R0, R3, RZ, 0xfc, !PT ;  /* 0x0000000300007212 */ /* 0x000fc400078efcff */
[----:B------:R-:W5:Y:S01]  /*1500*/  LDC.64 R2, c[0x0][0x230] ;  /* 0x00008c00ff027b82 */ /* 0x000f620000000a00 */
[----:B--2---:R-:W-:Y:S02]  /*1510*/  LOP3.LUT R7, R6, 0x1c, RZ, 0xc0, !PT ;  /* 0x0000001c06077812 */ /* 0x004fe400078ec0ff */
[C---:B------:R-:W-:Y:S02]  /*1520*/  LOP3.LUT R6, R0.reuse, 0x20, RZ, 0xfc, !PT ;  /* 0x0000002000067812 */ /* 0x040fe400078efcff */
[C---:B---3--:R-:W-:Y:S02]  /*1530*/  LOP3.LUT R5, R0.reuse, 0x40, RZ, 0xfc, !PT ;  /* 0x0000004000057812 */ /* 0x048fe400078efcff */
[C---:B------:R-:W-:Y:S02]  /*1540*/  LOP3.LUT R4, R0.reuse, 0x60, RZ, 0xfc, !PT ;  /* 0x0000006000047812 */ /* 0x040fe400078efcff */
[----:B------:R-:W-:Y:S02]  /*1550*/  ISETP.GE.AND P1, PT, R0, 0x100, PT ;  /* 0x000001000000780c */ /* 0x000fe40003f26270 */
[----:B------:R-:W-:-:S02]  /*1560*/  ISETP.GE.AND P2, PT, R6, 0x100, PT ;  /* 0x000001000600780c */ /* 0x000fc40003f46270 */
[C---:B------:R-:W-:Y:S02]  /*1570*/  ISETP.GE.AND P3, PT, R5.reuse, 0x100, PT ;  /* 0x000001000500780c */ /* 0x040fe40003f66270 */
[-C--:B----4-:R-:W-:Y:S02]  /*1580*/  LEA R9, R0, R7.reuse, 0x5 ;  /* 0x0000000700097211 */ /* 0x090fe400078e28ff */
[----:B------:R-:W-:Y:S02]  /*1590*/  ISETP.GE.AND P4, PT, R4, 0x100, PT ;  /* 0x000001000400780c */ /* 0x000fe40003f86270 */
[-C--:B------:R-:W-:Y:S02]  /*15a0*/  LEA R11, R6, R7.reuse, 0x5 ;  /* 0x00000007060b7211 */ /* 0x080fe400078e28ff */
[-C--:B------:R-:W-:Y:S02]  /*15b0*/  LEA R13, R5, R7.reuse, 0x5 ;  /* 0x00000007050d7211 */ /* 0x080fe400078e28ff */
[----:B------:R-:W-:Y:S01]  /*15c0*/  LEA R35, R4, R7, 0x5 ;  /* 0x0000000704237211 */ /* 0x000fe200078e28ff */
[----:B-1----:R-:W-:-:S04]  /*15d0*/  IMAD.WIDE R4, R9, 0x4, R14 ;  /* 0x0000000409047825 */ /* 0x002fc800078e020e */
[--C-:B------:R-:W-:Y:S01]  /*15e0*/  IMAD.WIDE R6, R11, 0x4, R14.reuse ;  /* 0x000000040b067825 */ /* 0x100fe200078e020e */
[----:B0-----:R0:W-:Y:S03]  /*15f0*/  @!P1 STG.E.128 desc[UR6][R4.64], R16 ;  /* 0x0000001004009986 */ /* 0x0011e6000c101d06 */
[--C-:B------:R-:W-:Y:S01]  /*1600*/  IMAD.WIDE R8, R13, 0x4, R14.reuse ;  /* 0x000000040d087825 */ /* 0x100fe200078e020e */
[----:B-----5:R0:W-:Y:S03]  /*1610*/  @!P2 STG.E.128 desc[UR6][R6.64], R20 ;  /* 0x000000140600a986 */ /* 0x0201e6000c101d06 */
[----:B------:R-:W-:Y:S01]  /*1620*/  IMAD.WIDE R14, R35, 0x4, R14 ;  /* 0x00000004230e7825 */ /* 0x000fe200078e020e */
[----:B------:R0:W-:Y:S04]  /*1630*/  @!P3 STG.E.128 desc[UR6][R8.64], R24 ;  /* 0x000000180800b986 */ /* 0x0001e8000c101d06 */
[----:B------:R0:W-:Y:S01]  /*1640*/  @!P4 STG.E.128 desc[UR6][R14.64], R28 ;  /* 0x0000001c0e00c986 */ /* 0x0001e2000c101d06 */
[----:B------:R-:W-:Y:S01]  /*1650*/  IMAD.WIDE R2, R33, 0x4, R2 ;  /* 0x0000000421027825 */ /* 0x000fe200078e0202 */
[----:B0-----:R-:W-:Y:S06]  /*1660*/  @!P0 EXIT ;  /* 0x000000000000894d */ /* 0x001fec0003800000 */
[----:B0-----:R-:W-:-:S05]  /*1670*/  FMUL R5, R12, 0.03125 ;  /* 0x3d0000000c057820 */ /* 0x001fca0000400000 */
[----:B------:R-:W-:Y:S01]  /*1680*/  STG.E desc[UR6][R2.64], R5 ;  /* 0x0000000502007986 */ /* 0x000fe2000c101906 */
[----:B------:R-:W-:Y:S05]  /*1690*/  EXIT ;  /* 0x000000000000794d */ /* 0x000fea0003800000 */
.L_x_0:
[----:B------:R-:W-:-:S00]  /*16a0*/  BRA `(.L_x_0) ;  /* 0xfffffffc00fc7947 */ /* 0x000fc0000383ffff */
[----:B------:R-:W-:-:S00]  /*16b0*/  NOP ;  /* 0x0000000000007918 */ /* 0x000fc00000000000 */
        /* <DEDUP_REMOVED lines=12> */
.L_x_1:


//--------------------- .nv.global.init           --------------------------
	.section	.nv.global.init,"aw",@progbits
.nv.global.init:
	.type		_$_str,@object
	.size		_$_str,(.L_0 - _$_str)
_$_str:
        /*0000*/ 	.byte	0x5f, 0x5f, 0x43, 0x55, 0x44, 0x41, 0x5f, 0x46, 0x54, 0x5a, 0x00
.L_0:


//--------------------- .nv.shared.triton_per_fused_native_layer_norm_2 --------------------------
	.section	.nv.shared.triton_per_fused_native_layer_norm_2,"aw",@nobits
	.sectionflags	@""
	.align	16
	.zero		1024


//--------------------- .nv.constant0.triton_per_fused_native_layer_norm_2 --------------------------
	.section	.nv.constant0.triton_per_fused_native_layer_norm_2,"a",@progbits
	.sectionflags	@""
	.align	4
.nv.constant0.triton_per_fused_native_layer_norm_2:
	.zero		584
